	.headerflags	@"EF_CUDA_TEXMODE_UNIFIED EF_CUDA_64BIT_ADDRESS EF_CUDA_SM86 EF_CUDA_VIRTUAL_SM(EF_CUDA_SM86)"
	.elftype	@"ET_EXEC"


//--------------------- .nv.info                  --------------------------
	.section	.nv.info,"",@"SHT_CUDA_INFO"
	.align	4


	//----- nvinfo : EIATTR_REGCOUNT
	.align		4
        /*0000*/ 	.byte	0x04, 0x2f
        /*0002*/ 	.short	(.L_2 - .L_1)
	.align		4
.L_1:
        /*0004*/ 	.word	index@(triton_per_fused_add_mean_mul_pow_rsqrt_3)
        /*0008*/ 	.word	0x00000017


	//----- nvinfo : EIATTR_FRAME_SIZE
	.align		4
.L_2:
        /*000c*/ 	.byte	0x04, 0x11
        /*000e*/ 	.short	(.L_4 - .L_3)
	.align		4
.L_3:
        /*0010*/ 	.word	index@(triton_per_fused_add_mean_mul_pow_rsqrt_3)
        /*0014*/ 	.word	0x00000000


	//----- nvinfo : EIATTR_MIN_STACK_SIZE
	.align		4
.L_4:
        /*0018*/ 	.byte	0x04, 0x12
        /*001a*/ 	.short	(.L_6 - .L_5)
	.align		4
.L_5:
        /*001c*/ 	.word	index@(triton_per_fused_add_mean_mul_pow_rsqrt_3)
        /*0020*/ 	.word	0x00000000
.L_6:


//--------------------- .nv.info.triton_per_fused_add_mean_mul_pow_rsqrt_3 --------------------------
	.section	.nv.info.triton_per_fused_add_mean_mul_pow_rsqrt_3,"",@"SHT_CUDA_INFO"
	.sectionflags	@""
	.align	4


	//----- nvinfo : EIATTR_CUDA_API_VERSION
	.align		4
        /*0000*/ 	.byte	0x04, 0x37
        /*0002*/ 	.short	(.L_8 - .L_7)
.L_7:
        /*0004*/ 	.word	0x00000080


	//----- nvinfo : EIATTR_SW2861232_WAR
	.align		4
.L_8:
        /*0008*/ 	.byte	0x01, 0x35
	.zero		2


	//----- nvinfo : EIATTR_PARAM_CBANK
	.align		4
        /*000c*/ 	.byte	0x04, 0x0a
        /*000e*/ 	.short	(.L_10 - .L_9)
	.align		4
.L_9:
        /*0010*/ 	.word	index@(.nv.constant0.triton_per_fused_add_mean_mul_pow_rsqrt_3)
        /*0014*/ 	.short	0x0160
        /*0016*/ 	.short	0x0030


	//----- nvinfo : EIATTR_CBANK_PARAM_SIZE
	.align		4
.L_10:
        /*0018*/ 	.byte	0x03, 0x19
        /*001a*/ 	.short	0x0030


	//----- nvinfo : EIATTR_KPARAM_INFO
	.align		4
        /*001c*/ 	.byte	0x04, 0x17
        /*001e*/ 	.short	(.L_12 - .L_11)
.L_11:
        /*0020*/ 	.word	0x00000000
        /*0024*/ 	.short	0x0006
        /*0026*/ 	.short	0x0028
        /*0028*/ 	.byte	0x00, 0xf4, 0x21, 0x00


	//----- nvinfo : EIATTR_KPARAM_INFO
	.align		4
.L_12:
        /*002c*/ 	.byte	0x04, 0x17
        /*002e*/ 	.short	(.L_14 - .L_13)
.L_13:
        /*0030*/ 	.word	0x00000000
        /*0034*/ 	.short	0x0005
        /*0036*/ 	.short	0x0024
        /*0038*/ 	.byte	0x00, 0xf0, 0x11, 0x00


	//----- nvinfo : EIATTR_KPARAM_INFO
	.align		4
.L_14:
        /*003c*/ 	.byte	0x04, 0x17
        /*003e*/ 	.short	(.L_16 - .L_15)
.L_15:
        /*0040*/ 	.word	0x00000000
        /*0044*/ 	.short	0x0004
        /*0046*/ 	.short	0x0020
        /*0048*/ 	.byte	0x00, 0xf0, 0x11, 0x00


	//----- nvinfo : EIATTR_KPARAM_INFO
	.align		4
.L_16:
        /*004c*/ 	.byte	0x04, 0x17
        /*004e*/ 	.short	(.L_18 - .L_17)
.L_17:
        /*0050*/ 	.word	0x00000000
        /*0054*/ 	.short	0x0003
        /*0056*/ 	.short	0x0018
        /*0058*/ 	.byte	0x00, 0xf4, 0x21, 0x00


	//----- nvinfo : EIATTR_KPARAM_INFO
	.align		4
.L_18:
        /*005c*/ 	.byte	0x04, 0x17
        /*005e*/ 	.short	(.L_20 - .L_19)
.L_19:
        /*0060*/ 	.word	0x00000000
        /*0064*/ 	.short	0x0002
        /*0066*/ 	.short	0x0010
        /*0068*/ 	.byte	0x00, 0xf4, 0x21, 0x00


	//----- nvinfo : EIATTR_KPARAM_INFO
	.align		4
.L_20:
        /*006c*/ 	.byte	0x04, 0x17
        /*006e*/ 	.short	(.L_22 - .L_21)
.L_21:
        /*0070*/ 	.word	0x00000000
        /*0074*/ 	.short	0x0001
        /*0076*/ 	.short	0x0008
        /*0078*/ 	.byte	0x00, 0xf4, 0x21, 0x00


	//----- nvinfo : EIATTR_KPARAM_INFO
	.align		4
.L_22:
        /*007c*/ 	.byte	0x04, 0x17
        /*007e*/ 	.short	(.L_24 - .L_23)
.L_23:
        /*0080*/ 	.word	0x00000000
        /*0084*/ 	.short	0x0000
        /*0086*/ 	.short	0x0000
        /*0088*/ 	.byte	0x00, 0xf4, 0x21, 0x00


	//----- nvinfo : EIATTR_MAXREG_COUNT
	.align		4
.L_24:
        /*008c*/ 	.byte	0x03, 0x1b
        /*008e*/ 	.short	0x00ff


	//----- nvinfo : EIATTR_COOP_GROUP_MASK_REGIDS
	.align		4
        /*0090*/ 	.byte	0x04, 0x29
        /*0092*/ 	.short	(.L_26 - .L_25)


	//   ....[0]....
.L_25:
        /*0094*/ 	.word	0xffffffff


	//   ....[1]....
        /*0098*/ 	.word	0xffffffff


	//   ....[2]....
        /*009c*/ 	.word	0xffffffff


	//   ....[3]....
        /*00a0*/ 	.word	0xffffffff


	//   ....[4]....
        /*00a4*/ 	.word	0xffffffff


	//   ....[5]....
        /*00a8*/ 	.word	0xffffffff


	//   ....[6]....
        /*00ac*/ 	.word	0xffffffff


	//----- nvinfo : EIATTR_COOP_GROUP_INSTR_OFFSETS
	.align		4
.L_26:
        /*00b0*/ 	.byte	0x04, 0x28
        /*00b2*/ 	.short	(.L_28 - .L_27)


	//   ....[0]....
.L_27:
        /*00b4*/ 	.word	0x00000230


	//   ....[1]....
        /*00b8*/ 	.word	0x00000280


	//   ....[2]....
        /*00bc*/ 	.word	0x000002a0


	//   ....[3]....
        /*00c0*/ 	.word	0x000002d0


	//   ....[4]....
        /*00c4*/ 	.word	0x000002f0


	//   ....[5]....
        /*00c8*/ 	.word	0x00000350


	//   ....[6]....
        /*00cc*/ 	.word	0x00000370


	//----- nvinfo : EIATTR_EXIT_INSTR_OFFSETS
	.align		4
.L_28:
        /*00d0*/ 	.byte	0x04, 0x1c
        /*00d2*/ 	.short	(.L_30 - .L_29)


	//   ....[0]....
.L_29:
        /*00d4*/ 	.word	0x00000480


	//   ....[1]....
        /*00d8*/ 	.word	0x000004a0


	//----- nvinfo : EIATTR_REQNTID
	.align		4
.L_30:
        /*00dc*/ 	.byte	0x04, 0x10
        /*00de*/ 	.short	(.L_32 - .L_31)
.L_31:
        /*00e0*/ 	.word	0x00000080
        /*00e4*/ 	.word	0x00000001
        /*00e8*/ 	.word	0x00000001
.L_32:


//--------------------- .nv.callgraph             --------------------------
	.section	.nv.callgraph,"",@"SHT_CUDA_CALLGRAPH"
	.align	4
	.sectionentsize	8
	.align		4
        /*0000*/ 	.word	0x00000000
	.align		4
        /*0004*/ 	.word	0xffffffff
	.align		4
        /*0008*/ 	.word	0x00000000
	.align		4
        /*000c*/ 	.word	0xfffffffe
	.align		4
        /*0010*/ 	.word	0x00000000
	.align		4
        /*0014*/ 	.word	0xfffffffd
	.align		4
        /*0018*/ 	.word	0x00000000
	.align		4
        /*001c*/ 	.word	0xfffffffc


//--------------------- .nv.rel.action            --------------------------
	.section	.nv.rel.action,"",@"SHT_CUDA_RELOCINFO"
	.align	8
	.sectionentsize	8
        /*0000*/ 	.byte	0x73, 0x00, 0x00, 0x00, 0x00, 0x00, 0x00, 0x00, 0x00, 0x00, 0x00, 0x11, 0x25, 0x00, 0x05, 0x36


//--------------------- .nv.constant4             --------------------------
	.section	.nv.constant4,"a",@progbits
	.align	8
	.align		8
.nv.constant4:
        /*0000*/ 	.dword	_$_str


//--------------------- .nv.constant0.triton_per_fused_add_mean_mul_pow_rsqrt_3 --------------------------
	.section	.nv.constant0.triton_per_fused_add_mean_mul_pow_rsqrt_3,"a",@progbits
	.sectionflags	@""
	.align	4
.nv.constant0.triton_per_fused_add_mean_mul_pow_rsqrt_3:
	.zero		400


//--------------------- .text.triton_per_fused_add_mean_mul_pow_rsqrt_3 --------------------------
	.section	.text.triton_per_fused_add_mean_mul_pow_rsqrt_3,"ax",@progbits
	.sectionflags	@"SHF_BARRIERS=1"
	.sectioninfo	@"SHI_REGISTERS=23"
	.align	128
        .global         triton_per_fused_add_mean_mul_pow_rsqrt_3
        .type           triton_per_fused_add_mean_mul_pow_rsqrt_3,@function
        .size           triton_per_fused_add_mean_mul_pow_rsqrt_3,(.L_x_1 - triton_per_fused_add_mean_mul_pow_rsqrt_3)
        .other          triton_per_fused_add_mean_mul_pow_rsqrt_3,@"STO_CUDA_ENTRY STV_DEFAULT"
triton_per_fused_add_mean_mul_pow_rsqrt_3:
.text.triton_per_fused_add_mean_mul_pow_rsqrt_3:
[----:B------:R-:W-:Y:S02]  /*0000*/  MOV R1, c[0x0][0x28] ;  /* 0x00000a0000017a02 */ /* 0x000fe40000000f00 */
[----:B------:R-:W0:Y:S01]  /*0010*/  S2R R0, SR_TID.X ;  /* 0x0000000000007919 */ /* 0x000e220000002100 */
[----:B------:R-:W-:Y:S01]  /*0020*/  CS2R R4, SRZ ;  /* 0x0000000000047805 */ /* 0x000fe2000001ff00 */
[----:B------:R-:W-:Y:S01]  /*0030*/  CS2R R6, SRZ ;  /* 0x0000000000067805 */ /* 0x000fe2000001ff00 */
[----:B------:R-:W-:Y:S01]  /*0040*/  CS2R R10, SRZ ;  /* 0x00000000000a7805 */ /* 0x000fe2000001ff00 */
[----:B------:R-:W1:Y:S01]  /*0050*/  S2R R9, SR_CTAID.X ;  /* 0x0000000000097919 */ /* 0x000e620000002500 */
[----:B------:R-:W-:Y:S01]  /*0060*/  ULDC.64 UR4, c[0x0][0x118] ;  /* 0x0000460000047ab9 */ /* 0x000fe20000000a00 */
[----:B0-----:R-:W-:-:S04]  /*0070*/  SHF.L.U32 R3, R0, 0x2, RZ ;  /* 0x0000000200037819 */ /* 0x001fc800000006ff */
[----:B------:R-:W-:Y:S02]  /*0080*/  LOP3.LUT R20, R3, 0x1fc, RZ, 0xc0, !PT ;  /* 0x000001fc03147812 */ /* 0x000fe400078ec0ff */
[----:B------:R-:W-:Y:S02]  /*0090*/  MOV R3, 0x4 ;  /* 0x0000000400037802 */ /* 0x000fe40000000f00 */
[----:B------:R-:W-:Y:S01]  /*00a0*/  ISETP.GE.U32.AND P0, PT, R20, 0x180, PT ;  /* 0x000001801400780c */ /* 0x000fe20003f06070 */
[----:B-1----:R-:W-:Y:S02]  /*00b0*/  IMAD R12, R9, 0x180, R20 ;  /* 0x00000180090c7824 */ /* 0x002fe400078e0214 */
[----:B------:R-:W-:Y:S02]  /*00c0*/  CS2R R8, SRZ ;  /* 0x0000000000087805 */ /* 0x000fe4000001ff00 */
[----:B------:R-:W-:-:S04]  /*00d0*/  IMAD.WIDE R14, R12, R3, c[0x0][0x160] ;  /* 0x000058000c0e7625 */ /* 0x000fc800078e0203 */
[----:B------:R-:W-:-:S04]  /*00e0*/  IMAD.WIDE R16, R12, R3, c[0x0][0x168] ;  /* 0x00005a000c107625 */ /* 0x000fc800078e0203 */
[----:B------:R0:W2:Y:S04]  /*00f0*/  @!P0 LDG.E.128 R4, [R14.64] ;  /* 0x000000040e048981 */ /* 0x0000a8000c1e1d00 */
[----:B------:R-:W2:Y:S01]  /*0100*/  @!P0 LDG.E.128 R8, [R16.64] ;  /* 0x0000000410088981 */ /* 0x000ea2000c1e1d00 */
[----:B------:R-:W-:Y:S02]  /*0110*/  @!P0 MOV R18, 0x0 ;  /* 0x0000000000128802 */ /* 0x000fe40000000f00 */
[----:B------:R-:W-:Y:S02]  /*0120*/  @!P0 MOV R19, 0x14f00000 ;  /* 0x14f0000000138802 */ /* 0x000fe40000000f00 */
[----:B------:R-:W1:Y:S01]  /*0130*/  @!P0 R2UR UR6, R18 ;  /* 0x00000000120683c2 */ /* 0x000e6200000e0000 */
[----:B0-----:R-:W-:-:S07]  /*0140*/  IMAD.WIDE.U32 R14, R20, R3, c[0x0][0x170] ;  /* 0x00005c00140e7625 */ /* 0x001fce00078e0003 */
[----:B------:R-:W1:Y:S01]  /*0150*/  @!P0 R2UR UR7, R19 ;  /* 0x00000000130783c2 */ /* 0x000e6200000e0000 */
[C---:B------:R-:W-:Y:S02]  /*0160*/  LOP3.LUT P1, RZ, R0.reuse, 0x1f, RZ, 0xc0, !PT ;  /* 0x0000001f00ff7812 */ /* 0x040fe4000782c0ff */
[----:B------:R-:W-:Y:S01]  /*0170*/  ISETP.GE.U32.AND P2, PT, R0, 0x4, PT ;  /* 0x000000040000780c */ /* 0x000fe20003f46070 */
[----:B--2---:R-:W-:Y:S01]  /*0180*/  FADD R9, R9, R5 ;  /* 0x0000000509097221 */ /* 0x004fe20000000000 */
[----:B------:R-:W-:Y:S01]  /*0190*/  FADD R8, R8, R4 ;  /* 0x0000000408087221 */ /* 0x000fe20000000000 */
[----:B------:R-:W-:Y:S01]  /*01a0*/  FADD R10, R10, R6 ;  /* 0x000000060a0a7221 */ /* 0x000fe20000000000 */
[----:B------:R-:W-:Y:S01]  /*01b0*/  FADD R11, R11, R7 ;  /* 0x000000070b0b7221 */ /* 0x000fe20000000000 */
[----:B------:R-:W-:Y:S01]  /*01c0*/  FMUL R5, R9, R9 ;  /* 0x0000000909057220 */ /* 0x000fe20000400000 */
[----:B------:R-:W-:-:S03]  /*01d0*/  CS2R R6, SRZ ;  /* 0x0000000000067805 */ /* 0x000fc6000001ff00 */
[----:B------:R-:W-:-:S04]  /*01e0*/  FFMA R5, R8, R8, R5 ;  /* 0x0000000808057223 */ /* 0x000fc80000000005 */
[----:B------:R-:W-:-:S04]  /*01f0*/  FFMA R4, R10, R10, R5 ;  /* 0x0000000a0a047223 */ /* 0x000fc80000000005 */
[----:B------:R-:W-:-:S05]  /*0200*/  FFMA R4, R11, R11, R4 ;  /* 0x0000000b0b047223 */ /* 0x000fca0000000004 */
[----:B------:R-:W-:Y:S02]  /*0210*/  FSEL R13, R4, RZ, !P0 ;  /* 0x000000ff040d7208 */ /* 0x000fe40004000000 */
[----:B------:R-:W-:-:S03]  /*0220*/  CS2R R4, SRZ ;  /* 0x0000000000047805 */ /* 0x000fc6000001ff00 */
[----:B------:R-:W0:Y:S04]  /*0230*/  SHFL.BFLY PT, R16, R13, 0x10, 0x1f ;  /* 0x0e001f000d107f89 */ /* 0x000e2800000e0000 */
[----:B-1----:R1:W2:Y:S02]  /*0240*/  @!P0 LDG.E.EL.128 R4, desc[UR6][R14.64] ;  /* 0x000000060e048981 */ /* 0x0022a4200c2e1d00 */
[----:B-1----:R-:W-:-:S04]  /*0250*/  SHF.R.U32.HI R14, RZ, 0x3, R0 ;  /* 0x00000003ff0e7819 */ /* 0x002fc80000011600 */
[----:B------:R-:W-:Y:S01]  /*0260*/  LOP3.LUT R14, R14, 0xc, RZ, 0xc0, !PT ;  /* 0x0000000c0e0e7812 */ /* 0x000fe200078ec0ff */
[----:B0-----:R-:W-:-:S05]  /*0270*/  FADD R16, R13, R16 ;  /* 0x000000100d107221 */ /* 0x001fca0000000000 */
[----:B------:R-:W0:Y:S02]  /*0280*/  SHFL.BFLY PT, R17, R16, 0x8, 0x1f ;  /* 0x0d001f0010117f89 */ /* 0x000e2400000e0000 */
[----:B0-----:R-:W-:-:S05]  /*0290*/  FADD R17, R16, R17 ;  /* 0x0000001110117221 */ /* 0x001fca0000000000 */
[----:B------:R-:W0:Y:S02]  /*02a0*/  SHFL.BFLY PT, R18, R17, 0x4, 0x1f ;  /* 0x0c801f0011127f89 */ /* 0x000e2400000e0000 */
[----:B0-----:R-:W-:Y:S01]  /*02b0*/  FADD R18, R17, R18 ;  /* 0x0000001211127221 */ /* 0x001fe20000000000 */
[----:B------:R-:W-:-:S04]  /*02c0*/  MOV R17, 0x3b2aaaab ;  /* 0x3b2aaaab00117802 */ /* 0x000fc80000000f00 */
[----:B------:R-:W0:Y:S02]  /*02d0*/  SHFL.BFLY PT, R13, R18, 0x2, 0x1f ;  /* 0x0c401f00120d7f89 */ /* 0x000e2400000e0000 */
[----:B0-----:R-:W-:-:S05]  /*02e0*/  FADD R13, R18, R13 ;  /* 0x0000000d120d7221 */ /* 0x001fca0000000000 */
[----:B------:R-:W0:Y:S02]  /*02f0*/  SHFL.BFLY PT, R20, R13, 0x1, 0x1f ;  /* 0x0c201f000d147f89 */ /* 0x000e2400000e0000 */
[----:B0-----:R-:W-:-:S05]  /*0300*/  FADD R19, R13, R20 ;  /* 0x000000140d137221 */ /* 0x001fca0000000000 */
[----:B------:R-:W-:Y:S04]  /*0310*/  @!P1 STS [R14], R19 ;  /* 0x000000130e009388 */ /* 0x000fe80000000800 */
[----:B------:R-:W-:Y:S01]  /*0320*/  BAR.SYNC.DEFER_BLOCKING 0x0 ;  /* 0x0000000000007b1d */ /* 0x000fe20000010000 */
[----:B------:R-:W-:-:S05]  /*0330*/  ISETP.NE.AND P1, PT, R0, RZ, PT ;  /* 0x000000ff0000720c */ /* 0x000fca0003f25270 */
[----:B------:R-:W0:Y:S04]  /*0340*/  @!P2 LDS R2, [R0.X4] ;  /* 0x000000000002a984 */ /* 0x000e280000004800 */
[----:B0-----:R-:W0:Y:S02]  /*0350*/  SHFL.BFLY PT, R15, R2, 0x2, 0x1f ;  /* 0x0c401f00020f7f89 */ /* 0x001e2400000e0000 */
[----:B0-----:R-:W-:-:S05]  /*0360*/  FADD R15, R2, R15 ;  /* 0x0000000f020f7221 */ /* 0x001fca0000000000 */
[----:B------:R-:W0:Y:S02]  /*0370*/  SHFL.BFLY PT, R16, R15, 0x1, 0x1f ;  /* 0x0c201f000f107f89 */ /* 0x000e2400000e0000 */
[----:B0-----:R-:W-:-:S05]  /*0380*/  FADD R13, R15, R16 ;  /* 0x000000100f0d7221 */ /* 0x001fca0000000000 */
[----:B------:R0:W-:Y:S04]  /*0390*/  @!P1 STS [R0.X4], R13 ;  /* 0x0000000d00009388 */ /* 0x0001e80000004800 */
[----:B------:R-:W-:Y:S01]  /*03a0*/  BAR.SYNC.DEFER_BLOCKING 0x0 ;  /* 0x0000000000007b1d */ /* 0x000fe20000010000 */
[----:B0-----:R-:W-:-:S05]  /*03b0*/  IMAD.WIDE R12, R12, R3, c[0x0][0x178] ;  /* 0x00005e000c0c7625 */ /* 0x001fca00078e0203 */
[----:B------:R-:W0:Y:S02]  /*03c0*/  LDS R16, [RZ] ;  /* 0x00000000ff107984 */ /* 0x000e240000000800 */
[----:B0-----:R-:W-:-:S04]  /*03d0*/  FADD R16, RZ, R16 ;  /* 0x00000010ff107221 */ /* 0x001fc80000000000 */
[----:B------:R-:W-:-:S06]  /*03e0*/  FFMA R16, R16, R17, 9.9999999747524270788e-07 ;  /* 0x358637bd10107423 */ /* 0x000fcc0000000011 */
[----:B------:R-:W0:Y:S02]  /*03f0*/  MUFU.RSQ R16, R16 ;  /* 0x0000001000107308 */ /* 0x000e240000001400 */
[-C--:B0-----:R-:W-:Y:S01]  /*0400*/  FMUL R17, R8, R16.reuse ;  /* 0x0000001008117220 */ /* 0x081fe20000400000 */
[-C--:B------:R-:W-:Y:S01]  /*0410*/  FMUL R2, R9, R16.reuse ;  /* 0x0000001009027220 */ /* 0x080fe20000400000 */
[-C--:B------:R-:W-:Y:S01]  /*0420*/  FMUL R9, R10, R16.reuse ;  /* 0x000000100a097220 */ /* 0x080fe20000400000 */
[----:B------:R-:W-:Y:S01]  /*0430*/  FMUL R8, R11, R16 ;  /* 0x000000100b087220 */ /* 0x000fe20000400000 */
[----:B--2---:R-:W-:Y:S01]  /*0440*/  FMUL R4, R17, R4 ;  /* 0x0000000411047220 */ /* 0x004fe20000400000 */
[----:B------:R-:W-:Y:S01]  /*0450*/  FMUL R5, R2, R5 ;  /* 0x0000000502057220 */ /* 0x000fe20000400000 */
[----:B------:R-:W-:Y:S01]  /*0460*/  FMUL R6, R9, R6 ;  /* 0x0000000609067220 */ /* 0x000fe20000400000 */
[----:B------:R-:W-:Y:S01]  /*0470*/  FMUL R7, R8, R7 ;  /* 0x0000000708077220 */ /* 0x000fe20000400000 */
[----:B------:R-:W-:Y:S06]  /*0480*/  @P0 EXIT ;  /* 0x000000000000094d */ /* 0x000fec0003800000 */
[----:B------:R-:W-:Y:S01]  /*0490*/  STG.E.128 [R12.64], R4 ;  /* 0x000000040c007986 */ /* 0x000fe2000c101d04 */
[----:B------:R-:W-:Y:S05]  /*04a0*/  EXIT ;  /* 0x000000000000794d */ /* 0x000fea0003800000 */
.L_x_0:
[----:B------:R-:W-:-:S00]  /*04b0*/  BRA `(.L_x_0) ;  /* 0xfffffff000007947 */ /* 0x000fc0000383ffff */
[----:B------:R-:W-:-:S00]  /*04c0*/  NOP ;  /* 0x0000000000007918 */ /* 0x000fc00000000000 */
        /* <DEDUP_REMOVED lines=11> */
.L_x_1:


//--------------------- .nv.global.init           --------------------------
	.section	.nv.global.init,"aw",@progbits
.nv.global.init:
	.type		_$_str,@object
	.size		_$_str,(.L_0 - _$_str)
_$_str:
        /*0000*/ 	.byte	0x5f, 0x5f, 0x43, 0x55, 0x44, 0x41, 0x5f, 0x46, 0x54, 0x5a, 0x00
.L_0:


//--------------------- .nv.shared.triton_per_fused_add_mean_mul_pow_rsqrt_3 --------------------------
	.section	.nv.shared.triton_per_fused_add_mean_mul_pow_rsqrt_3,"aw",@nobits
	.sectionflags	@""
	.align	16
